	.headerflags	@"EF_CUDA_TEXMODE_UNIFIED EF_CUDA_64BIT_ADDRESS EF_CUDA_ACCELERATORS EF_CUDA_SM90 EF_CUDA_VIRTUAL_SM(EF_CUDA_SM90)"
	.elftype	@"ET_EXEC"


//--------------------- .nv.info                  --------------------------
	.section	.nv.info,"",@"SHT_CUDA_INFO"
	.align	4


	//----- nvinfo : EIATTR_REGCOUNT
	.align		4
        /*0000*/ 	.byte	0x04, 0x2f
        /*0002*/ 	.short	(.L_1 - .L_0)
	.align		4
.L_0:
        /*0004*/ 	.word	index@(triton_poi_fused__unsafe_index_add_mul_sub_17)
        /*0008*/ 	.word	0x00000022


	//----- nvinfo : EIATTR_MIN_STACK_SIZE
	.align		4
.L_1:
        /*000c*/ 	.byte	0x04, 0x12
        /*000e*/ 	.short	(.L_3 - .L_2)
	.align		4
.L_2:
        /*0010*/ 	.word	index@(triton_poi_fused__unsafe_index_add_mul_sub_17)
        /*0014*/ 	.word	0x00000000


	//----- nvinfo : EIATTR_FRAME_SIZE
	.align		4
.L_3:
        /*0018*/ 	.byte	0x04, 0x11
        /*001a*/ 	.short	(.L_5 - .L_4)
	.align		4
.L_4:
        /*001c*/ 	.word	index@(triton_poi_fused__unsafe_index_add_mul_sub_17)
        /*0020*/ 	.word	0x00000000


	//----- nvinfo : EIATTR_MIN_STACK_SIZE
	.align		4
.L_5:
        /*0024*/ 	.byte	0x04, 0x12
        /*0026*/ 	.short	(.L_7 - .L_6)
	.align		4
.L_6:
        /*0028*/ 	.word	index@(triton_poi_fused__unsafe_index_add_mul_sub_17)
        /*002c*/ 	.word	0x00000000
.L_7:


//--------------------- .nv.info.triton_poi_fused__unsafe_index_add_mul_sub_17 --------------------------
	.section	.nv.info.triton_poi_fused__unsafe_index_add_mul_sub_17,"",@"SHT_CUDA_INFO"
	.sectionflags	@""
	.align	4


	//----- nvinfo : EIATTR_CUDA_API_VERSION
	.align		4
        /*0000*/ 	.byte	0x04, 0x37
        /*0002*/ 	.short	(.L_9 - .L_8)
.L_8:
        /*0004*/ 	.word	0x0000007c


	//----- nvinfo : EIATTR_KPARAM_INFO
	.align		4
.L_9:
        /*0008*/ 	.byte	0x04, 0x17
        /*000a*/ 	.short	(.L_11 - .L_10)
.L_10:
        /*000c*/ 	.word	0x00000000
        /*0010*/ 	.short	0x0006
        /*0012*/ 	.short	0x0030
        /*0014*/ 	.byte	0x00, 0xf0, 0x11, 0x00


	//----- nvinfo : EIATTR_KPARAM_INFO
	.align		4
.L_11:
        /*0018*/ 	.byte	0x04, 0x17
        /*001a*/ 	.short	(.L_13 - .L_12)
.L_12:
        /*001c*/ 	.word	0x00000000
        /*0020*/ 	.short	0x0005
        /*0022*/ 	.short	0x0028
        /*0024*/ 	.byte	0x00, 0xf4, 0x21, 0x00


	//----- nvinfo : EIATTR_KPARAM_INFO
	.align		4
.L_13:
        /*0028*/ 	.byte	0x04, 0x17
        /*002a*/ 	.short	(.L_15 - .L_14)
.L_14:
        /*002c*/ 	.word	0x00000000
        /*0030*/ 	.short	0x0004
        /*0032*/ 	.short	0x0020
        /*0034*/ 	.byte	0x00, 0xf4, 0x21, 0x00


	//----- nvinfo : EIATTR_KPARAM_INFO
	.align		4
.L_15:
        /*0038*/ 	.byte	0x04, 0x17
        /*003a*/ 	.short	(.L_17 - .L_16)
.L_16:
        /*003c*/ 	.word	0x00000000
        /*0040*/ 	.short	0x0003
        /*0042*/ 	.short	0x0018
        /*0044*/ 	.byte	0x00, 0xf4, 0x21, 0x00


	//----- nvinfo : EIATTR_KPARAM_INFO
	.align		4
.L_17:
        /*0048*/ 	.byte	0x04, 0x17
        /*004a*/ 	.short	(.L_19 - .L_18)
.L_18:
        /*004c*/ 	.word	0x00000000
        /*0050*/ 	.short	0x0002
        /*0052*/ 	.short	0x0010
        /*0054*/ 	.byte	0x00, 0xf4, 0x21, 0x00


	//----- nvinfo : EIATTR_KPARAM_INFO
	.align		4
.L_19:
        /*0058*/ 	.byte	0x04, 0x17
        /*005a*/ 	.short	(.L_21 - .L_20)
.L_20:
        /*005c*/ 	.word	0x00000000
        /*0060*/ 	.short	0x0001
        /*0062*/ 	.short	0x0008
        /*0064*/ 	.byte	0x00, 0xf4, 0x21, 0x00


	//----- nvinfo : EIATTR_KPARAM_INFO
	.align		4
.L_21:
        /*0068*/ 	.byte	0x04, 0x17
        /*006a*/ 	.short	(.L_23 - .L_22)
.L_22:
        /*006c*/ 	.word	0x00000000
        /*0070*/ 	.short	0x0000
        /*0072*/ 	.short	0x0000
        /*0074*/ 	.byte	0x00, 0xf4, 0x21, 0x00


	//----- nvinfo : EIATTR_SPARSE_MMA_MASK
	.align		4
.L_23:
        /*0078*/ 	.byte	0x03, 0x50
        /*007a*/ 	.short	0x0000


	//----- nvinfo : EIATTR_MAXREG_COUNT
	.align		4
        /*007c*/ 	.byte	0x03, 0x1b
        /*007e*/ 	.short	0x00ff


	//----- nvinfo : EIATTR_EXIT_INSTR_OFFSETS
	.align		4
        /*0080*/ 	.byte	0x04, 0x1c
        /*0082*/ 	.short	(.L_25 - .L_24)


	//   ....[0]....
.L_24:
        /*0084*/ 	.word	0x00000b40


	//----- nvinfo : EIATTR_REQNTID
	.align		4
.L_25:
        /*0088*/ 	.byte	0x04, 0x10
        /*008a*/ 	.short	(.L_27 - .L_26)
.L_26:
        /*008c*/ 	.word	0x00000080
        /*0090*/ 	.word	0x00000001
        /*0094*/ 	.word	0x00000001


	//----- nvinfo : EIATTR_CBANK_PARAM_SIZE
	.align		4
.L_27:
        /*0098*/ 	.byte	0x03, 0x19
        /*009a*/ 	.short	0x0034


	//----- nvinfo : EIATTR_PARAM_CBANK
	.align		4
        /*009c*/ 	.byte	0x04, 0x0a
        /*009e*/ 	.short	(.L_29 - .L_28)
	.align		4
.L_28:
        /*00a0*/ 	.word	index@(.nv.constant0.triton_poi_fused__unsafe_index_add_mul_sub_17)
        /*00a4*/ 	.short	0x0210
        /*00a6*/ 	.short	0x0034


	//----- nvinfo : EIATTR_SW_WAR
	.align		4
.L_29:
        /*00a8*/ 	.byte	0x04, 0x36
        /*00aa*/ 	.short	(.L_31 - .L_30)
.L_30:
        /*00ac*/ 	.word	0x00000008
.L_31:


//--------------------- .nv.callgraph             --------------------------
	.section	.nv.callgraph,"",@"SHT_CUDA_CALLGRAPH"
	.align	4
	.sectionentsize	8
	.align		4
        /*0000*/ 	.word	0x00000000
	.align		4
        /*0004*/ 	.word	0xffffffff
	.align		4
        /*0008*/ 	.word	0x00000000
	.align		4
        /*000c*/ 	.word	0xfffffffe
	.align		4
        /*0010*/ 	.word	0x00000000
	.align		4
        /*0014*/ 	.word	0xfffffffd
	.align		4
        /*0018*/ 	.word	0x00000000
	.align		4
        /*001c*/ 	.word	0xfffffffc


//--------------------- .text.triton_poi_fused__unsafe_index_add_mul_sub_17 --------------------------
	.section	.text.triton_poi_fused__unsafe_index_add_mul_sub_17,"ax",@progbits
	.align	128
        .global         triton_poi_fused__unsafe_index_add_mul_sub_17
        .type           triton_poi_fused__unsafe_index_add_mul_sub_17,@function
        .size           triton_poi_fused__unsafe_index_add_mul_sub_17,(.L_x_1 - triton_poi_fused__unsafe_index_add_mul_sub_17)
        .other          triton_poi_fused__unsafe_index_add_mul_sub_17,@"STO_CUDA_ENTRY STV_DEFAULT"
triton_poi_fused__unsafe_index_add_mul_sub_17:
.text.triton_poi_fused__unsafe_index_add_mul_sub_17:
[----:B------:R-:W-:Y:S01]  /*0000*/  LDC R1, c[0x0][0x28] ;  /* 0x00000a00ff017b82 */ /* 0x000fe20000000800 */
[----:B------:R-:W1:Y:S07]  /*0010*/  S2R R0, SR_TID.X ;  /* 0x0000000000007919 */ /* 0x000e6e0000002100 */
[----:B------:R-:W2:Y:S01]  /*0020*/  LDC.64 R4, c[0x0][0x210] ;  /* 0x00008400ff047b82 */ /* 0x000ea20000000a00 */
[----:B------:R-:W-:Y:S01]  /*0030*/  ULDC.64 UR4, c[0x0][0x208] ;  /* 0x0000820000047ab9 */ /* 0x000fe20000000a00 */
[----:B------:R-:W-:Y:S01]  /*0040*/  ULDC.64 UR6, c[0x0][0x220] ;  /* 0x0000880000067ab9 */ /* 0x000fe20000000a00 */
[----:B------:R-:W3:Y:S05]  /*0050*/  S2R R3, SR_CTAID.X ;  /* 0x0000000000037919 */ /* 0x000eea0000002500 */
[----:B------:R-:W4:Y:S01]  /*0060*/  LDC.64 R26, c[0x0][0x218] ;  /* 0x00008600ff1a7b82 */ /* 0x000f220000000a00 */
[----:B-1----:R-:W-:Y:S01]  /*0070*/  IMAD.SHL.U32 R0, R0, 0x4, RZ ;  /* 0x0000000400007824 */ /* 0x002fe200078e00ff */
[----:B---3--:R-:W-:-:S04]  /*0080*/  SHF.R.S32.HI R18, RZ, 0x15, R3 ;  /* 0x00000015ff127819 */ /* 0x008fc80000011403 */
[----:B------:R-:W-:Y:S02]  /*0090*/  LOP3.LUT R0, R0, 0x1fc, RZ, 0xc0, !PT ;  /* 0x000001fc00007812 */ /* 0x000fe400078ec0ff */
[----:B------:R-:W-:-:S03]  /*00a0*/  SGXT R18, R18, 0x1 ;  /* 0x000000011212781a */ /* 0x000fc60000000200 */
[----:B------:R-:W-:-:S04]  /*00b0*/  IMAD R3, R3, 0x400, R0 ;  /* 0x0000040003037824 */ /* 0x000fc800078e0200 */
[----:B------:R-:W-:Y:S01]  /*00c0*/  VIADD R17, R3, 0x200 ;  /* 0x0000020003117836 */ /* 0x000fe20000000000 */
[----:B------:R-:W-:-:S04]  /*00d0*/  SHF.R.S32.HI R0, RZ, 0x1f, R3 ;  /* 0x0000001fff007819 */ /* 0x000fc80000011403 */
[----:B------:R-:W-:Y:S02]  /*00e0*/  LEA.HI R6, R18, R17, RZ, 0x6 ;  /* 0x0000001112067211 */ /* 0x000fe400078f30ff */
[----:B------:R-:W-:Y:S02]  /*00f0*/  LEA.HI R0, R0, R3, RZ, 0x6 ;  /* 0x0000000300007211 */ /* 0x000fe400078f30ff */
[----:B------:R-:W-:Y:S02]  /*0100*/  SHF.R.S32.HI R6, RZ, 0x6, R6 ;  /* 0x00000006ff067819 */ /* 0x000fe40000011406 */
[----:B------:R-:W-:Y:S02]  /*0110*/  SHF.R.S32.HI R2, RZ, 0x6, R0 ;  /* 0x00000006ff027819 */ /* 0x000fe40000011400 */
[----:B------:R-:W-:Y:S02]  /*0120*/  LEA.HI R8, R6, R6, RZ, 0x6 ;  /* 0x0000000606087211 */ /* 0x000fe400078f30ff */
[----:B------:R-:W-:-:S02]  /*0130*/  LEA.HI R7, R2, R2, RZ, 0x6 ;  /* 0x0000000202077211 */ /* 0x000fc400078f30ff */
[----:B------:R-:W-:Y:S02]  /*0140*/  LOP3.LUT R9, R8, 0xffffffc0, RZ, 0xc0, !PT ;  /* 0xffffffc008097812 */ /* 0x000fe400078ec0ff */
[----:B------:R-:W-:Y:S02]  /*0150*/  LOP3.LUT R7, R7, 0xffffffc0, RZ, 0xc0, !PT ;  /* 0xffffffc007077812 */ /* 0x000fe400078ec0ff */
[----:B------:R-:W-:Y:S01]  /*0160*/  LOP3.LUT R16, R0, 0xffffffc0, RZ, 0xc0, !PT ;  /* 0xffffffc000107812 */ /* 0x000fe200078ec0ff */
[----:B------:R-:W-:Y:S02]  /*0170*/  IMAD.IADD R9, R6, 0x1, -R9 ;  /* 0x0000000106097824 */ /* 0x000fe400078e0a09 */
[----:B------:R-:W-:Y:S02]  /*0180*/  IMAD.IADD R7, R2, 0x1, -R7 ;  /* 0x0000000102077824 */ /* 0x000fe400078e0a07 */
[--C-:B--2---:R-:W-:Y:S02]  /*0190*/  IMAD.WIDE R10, R9, 0x8, R4.reuse ;  /* 0x00000008090a7825 */ /* 0x104fe400078e0204 */
[----:B------:R-:W1:Y:S02]  /*01a0*/  LDC.64 R8, c[0x0][0x228] ;  /* 0x00008a00ff087b82 */ /* 0x000e640000000a00 */
[----:B------:R-:W-:-:S02]  /*01b0*/  IMAD.WIDE R20, R7, 0x8, R4 ;  /* 0x0000000807147825 */ /* 0x000fc400078e0204 */
[----:B------:R-:W2:Y:S02]  /*01c0*/  LDG.E.EL.64 R10, desc[UR4][R10.64] ;  /* 0x000000040a0a7981 */ /* 0x000ea4000c2e1b00 */
[----:B------:R-:W-:Y:S02]  /*01d0*/  IMAD.IADD R16, R3, 0x1, -R16 ;  /* 0x0000000103107824 */ /* 0x000fe400078e0a10 */
[----:B------:R-:W3:Y:S02]  /*01e0*/  LDG.E.EL.64 R20, desc[UR4][R20.64] ;  /* 0x0000000414147981 */ /* 0x000ee4000c2e1b00 */
[----:B----4-:R-:W-:-:S06]  /*01f0*/  IMAD.WIDE R12, R16, 0x8, R26 ;  /* 0x00000008100c7825 */ /* 0x010fcc00078e021a */
[----:B------:R-:W4:Y:S01]  /*0200*/  LDG.E.EL.128 R12, desc[UR4][R12.64] ;  /* 0x000000040c0c7981 */ /* 0x000f22000c2e1d00 */
[----:B-1----:R-:W-:-:S06]  /*0210*/  IMAD.WIDE R4, R16, 0x8, R8 ;  /* 0x0000000810047825 */ /* 0x002fcc00078e0208 */
[----:B------:R-:W5:Y:S01]  /*0220*/  LDG.E.EL.128 R4, desc[UR4][R4.64] ;  /* 0x0000000404047981 */ /* 0x000f62000c2e1d00 */
[----:B------:R-:W-:-:S05]  /*0230*/  VIADD R25, R3, 0x2 ;  /* 0x0000000203197836 */ /* 0x000fca0000000000 */
[----:B------:R-:W-:-:S04]  /*0240*/  LEA.HI R0, R18, R25, RZ, 0x6 ;  /* 0x0000001912007211 */ /* 0x000fc800078f30ff */
[----:B------:R-:W-:-:S05]  /*0250*/  LOP3.LUT R0, R0, 0xffffffc0, RZ, 0xc0, !PT ;  /* 0xffffffc000007812 */ /* 0x000fca00078ec0ff */
[----:B------:R-:W-:Y:S01]  /*0260*/  IMAD.IADD R25, R25, 0x1, -R0 ;  /* 0x0000000119197824 */ /* 0x000fe200078e0a00 */
[----:B------:R-:W-:-:S04]  /*0270*/  LEA.HI R17, R18, R17, RZ, 0xc ;  /* 0x0000001112117211 */ /* 0x000fc800078f60ff */
[----:B------:R-:W-:Y:S02]  /*0280*/  SHF.R.S32.HI R17, RZ, 0xc, R17 ;  /* 0x0000000cff117819 */ /* 0x000fe40000011411 */
[----:B--2---:R-:W-:-:S04]  /*0290*/  SHF.R.U32.HI R23, RZ, 0x1e, R11 ;  /* 0x0000001eff177819 */ /* 0x004fc8000001160b */
[----:B------:R-:W-:Y:S02]  /*02a0*/  LOP3.LUT R23, R23, 0x2, RZ, 0xc0, !PT ;  /* 0x0000000217177812 */ /* 0x000fe400078ec0ff */
[----:B---3--:R-:W-:Y:S02]  /*02b0*/  SHF.R.U32.HI R19, RZ, 0x1e, R21 ;  /* 0x0000001eff137819 */ /* 0x008fe40000011615 */
[----:B------:R-:W-:Y:S02]  /*02c0*/  IADD3 R2, P1, R10, R23, RZ ;  /* 0x000000170a027210 */ /* 0x000fe40007f3e0ff */
[----:B------:R-:W-:-:S03]  /*02d0*/  LOP3.LUT R19, R19, 0x2, RZ, 0xc0, !PT ;  /* 0x0000000213137812 */ /* 0x000fc600078ec0ff */
[----:B------:R-:W-:Y:S01]  /*02e0*/  IMAD.X R11, RZ, RZ, R11, P1 ;  /* 0x000000ffff0b7224 */ /* 0x000fe200008e060b */
[----:B------:R-:W-:Y:S02]  /*02f0*/  IADD3 R19, P0, R20, R19, RZ ;  /* 0x0000001314137210 */ /* 0x000fe40007f1e0ff */
[----:B----4-:R-:W-:Y:S02]  /*0300*/  SHF.R.U32.HI R28, RZ, 0x1c, R13 ;  /* 0x0000001cff1c7819 */ /* 0x010fe4000001160d */
[----:B------:R-:W-:Y:S01]  /*0310*/  SHF.L.U64.HI R0, R2, 0x3, R11 ;  /* 0x0000000302007819 */ /* 0x000fe2000001020b */
[----:B------:R-:W-:Y:S01]  /*0320*/  IMAD.X R20, RZ, RZ, R21, P0 ;  /* 0x000000ffff147224 */ /* 0x000fe200000e0615 */
[----:B------:R-:W-:Y:S01]  /*0330*/  LEA R29, P0, R12, UR6, 0x2 ;  /* 0x000000060c1d7c11 */ /* 0x000fe2000f8010ff */
[----:B------:R-:W-:Y:S01]  /*0340*/  IMAD.SHL.U32 R2, R2, 0x8, RZ ;  /* 0x0000000802027824 */ /* 0x000fe200078e00ff */
[----:B------:R-:W-:Y:S02]  /*0350*/  LOP3.LUT R28, R28, 0x8, RZ, 0xc0, !PT ;  /* 0x000000081c1c7812 */ /* 0x000fe400078ec0ff */
[----:B------:R-:W-:-:S02]  /*0360*/  LEA.HI.X R13, R12, UR7, R13, 0x2, P0 ;  /* 0x000000070c0d7c11 */ /* 0x000fc400080f140d */
[----:B------:R-:W-:Y:S01]  /*0370*/  IADD3 R22, P2, P3, R2, R29, R28 ;  /* 0x0000001d02167210 */ /* 0x000fe20007b5e01c */
[C---:B------:R-:W-:Y:S01]  /*0380*/  IMAD.SHL.U32 R10, R19.reuse, 0x8, RZ ;  /* 0x00000008130a7824 */ /* 0x040fe200078e00ff */
[----:B------:R-:W-:Y:S02]  /*0390*/  SHF.L.U64.HI R11, R19, 0x3, R20 ;  /* 0x00000003130b7819 */ /* 0x000fe40000010214 */
[----:B------:R-:W-:Y:S02]  /*03a0*/  IADD3.X R23, R0, R13, RZ, P2, P3 ;  /* 0x0000000d00177210 */ /* 0x000fe400017e64ff */
[----:B------:R-:W-:Y:S02]  /*03b0*/  SHF.R.U32.HI R19, RZ, 0x1c, R15 ;  /* 0x0000001cff137819 */ /* 0x000fe4000001160f */
[----:B------:R-:W-:Y:S01]  /*03c0*/  LEA R12, P2, R14, UR6, 0x2 ;  /* 0x000000060e0c7c11 */ /* 0x000fe2000f8410ff */
[----:B------:R-:W-:Y:S01]  /*03d0*/  IMAD.SHL.U32 R20, R17, 0x4, RZ ;  /* 0x0000000411147824 */ /* 0x000fe200078e00ff */
[----:B------:R-:W-:-:S02]  /*03e0*/  IADD3 R28, P0, P1, R10, R29, R28 ;  /* 0x0000001d0a1c7210 */ /* 0x000fc4000791e01c */
[----:B------:R-:W-:Y:S02]  /*03f0*/  LEA.HI R17, R18, R3, RZ, 0xc ;  /* 0x0000000312117211 */ /* 0x000fe400078f60ff */
[----:B------:R-:W-:Y:S02]  /*0400*/  LOP3.LUT R19, R19, 0x8, RZ, 0xc0, !PT ;  /* 0x0000000813137812 */ /* 0x000fe400078ec0ff */
[----:B------:R-:W-:Y:S02]  /*0410*/  LEA.HI.X R14, R14, UR7, R15, 0x2, P2 ;  /* 0x000000070e0e7c11 */ /* 0x000fe400090f140f */
[----:B-----5:R-:W-:Y:S02]  /*0420*/  SHF.R.U32.HI R15, RZ, 0x1c, R5 ;  /* 0x0000001cff0f7819 */ /* 0x020fe40000011605 */
[----:B------:R-:W-:Y:S02]  /*0430*/  IADD3 R18, P5, P4, R10, R12, R19 ;  /* 0x0000000c0a127210 */ /* 0x000fe40007cbe013 */
[----:B------:R-:W-:-:S02]  /*0440*/  SHF.R.S32.HI R17, RZ, 0xc, R17 ;  /* 0x0000000cff117819 */ /* 0x000fc40000011411 */
[----:B------:R-:W-:Y:S02]  /*0450*/  IADD3.X R29, R11, R13, RZ, P0, P1 ;  /* 0x0000000d0b1d7210 */ /* 0x000fe400007e24ff */
[----:B------:R-:W-:Y:S02]  /*0460*/  LOP3.LUT R13, R15, 0x8, RZ, 0xc0, !PT ;  /* 0x000000080f0d7812 */ /* 0x000fe400078ec0ff */
[----:B------:R-:W-:Y:S02]  /*0470*/  LEA R15, P0, R4, UR6, 0x2 ;  /* 0x00000006040f7c11 */ /* 0x000fe4000f8010ff */
[----:B------:R-:W-:Y:S01]  /*0480*/  IADD3 R12, P3, P2, R2, R12, R19 ;  /* 0x0000000c020c7210 */ /* 0x000fe20007a7e013 */
[----:B------:R-:W-:Y:S01]  /*0490*/  IMAD.SHL.U32 R21, R17, 0x4, RZ ;  /* 0x0000000411157824 */ /* 0x000fe200078e00ff */
[----:B------:R-:W-:Y:S02]  /*04a0*/  IADD3.X R19, R11, R14, RZ, P5, P4 ;  /* 0x0000000e0b137210 */ /* 0x000fe40002fe84ff */
[----:B------:R-:W-:-:S02]  /*04b0*/  LEA.HI.X R5, R4, UR7, R5, 0x2, P0 ;  /* 0x0000000704057c11 */ /* 0x000fc400080f1405 */
[----:B------:R-:W-:Y:S01]  /*04c0*/  IADD3 R30, P0, P1, R10, R15, R13 ;  /* 0x0000000f0a1e7210 */ /* 0x000fe2000791e00d */
[----:B------:R-:W-:-:S03]  /*04d0*/  IMAD.WIDE R18, R21, 0x4, R18 ;  /* 0x0000000415127825 */ /* 0x000fc600078e0212 */
[----:B------:R-:W-:Y:S02]  /*04e0*/  IADD3.X R31, R11, R5, RZ, P0, P1 ;  /* 0x000000050b1f7210 */ /* 0x000fe400007e24ff */
[----:B------:R-:W-:Y:S01]  /*04f0*/  IADD3 R4, P0, P1, R2, R15, R13 ;  /* 0x0000000f02047210 */ /* 0x000fe2000791e00d */
[----:B------:R1:W2:Y:S01]  /*0500*/  LDG.E.EL R24, desc[UR4][R18.64] ;  /* 0x0000000412187981 */ /* 0x0002a2000c2e1900 */
[----:B------:R-:W-:Y:S01]  /*0510*/  IADD3.X R13, R0, R14, RZ, P3, P2 ;  /* 0x0000000e000d7210 */ /* 0x000fe20001fe44ff */
[----:B------:R-:W-:Y:S01]  /*0520*/  IMAD.WIDE R22, R20, 0x4, R22 ;  /* 0x0000000414167825 */ /* 0x000fe200078e0216 */
[----:B------:R-:W-:-:S03]  /*0530*/  IADD3.X R5, R0, R5, RZ, P0, P1 ;  /* 0x0000000500057210 */ /* 0x000fc600007e24ff */
[C---:B------:R-:W-:Y:S02]  /*0540*/  IMAD.WIDE R12, R20.reuse, 0x4, R12 ;  /* 0x00000004140c7825 */ /* 0x040fe400078e020c */
[----:B------:R-:W3:Y:S01]  /*0550*/  LDG.E.EL R22, desc[UR4][R22.64] ;  /* 0x0000000416167981 */ /* 0x000ee2000c2e1900 */
[----:B-1----:R-:W1:Y:S01]  /*0560*/  LDC.64 R18, c[0x0][0x230] ;  /* 0x00008c00ff127b82 */ /* 0x002e620000000a00 */
[----:B------:R-:W-:-:S04]  /*0570*/  IMAD.WIDE R14, R20, 0x4, R4 ;  /* 0x00000004140e7825 */ /* 0x000fc800078e0204 */
[C---:B------:R-:W-:Y:S01]  /*0580*/  IMAD.WIDE R4, R25.reuse, 0x8, R8 ;  /* 0x0000000819047825 */ /* 0x040fe200078e0208 */
[----:B------:R-:W-:Y:S01]  /*0590*/  SHF.R.U32.HI R8, RZ, 0x1c, R7 ;  /* 0x0000001cff087819 */ /* 0x000fe20000011607 */
[----:B------:R-:W3:Y:S04]  /*05a0*/  LDG.E.EL R9, desc[UR4][R14.64] ;  /* 0x000000040e097981 */ /* 0x000ee8000c2e1900 */
[----:B------:R4:W5:Y:S01]  /*05b0*/  LDG.E.EL R23, desc[UR4][R12.64] ;  /* 0x000000040c177981 */ /* 0x000962000c2e1900 */
[----:B------:R-:W-:Y:S01]  /*05c0*/  LOP3.LUT R8, R8, 0x8, RZ, 0xc0, !PT ;  /* 0x0000000808087812 */ /* 0x000fe200078ec0ff */
[----:B----4-:R-:W-:Y:S01]  /*05d0*/  IMAD.WIDE R12, R25, 0x8, R26 ;  /* 0x00000008190c7825 */ /* 0x010fe200078e021a */
[----:B------:R-:W-:-:S04]  /*05e0*/  LEA R25, P0, R6, UR6, 0x2 ;  /* 0x0000000606197c11 */ /* 0x000fc8000f8010ff */
[----:B------:R-:W-:Y:S02]  /*05f0*/  LEA.HI.X R7, R6, UR7, R7, 0x2, P0 ;  /* 0x0000000706077c11 */ /* 0x000fe400080f1407 */
[----:B------:R-:W-:Y:S01]  /*0600*/  IADD3 R14, P0, P1, R10, R25, R8 ;  /* 0x000000190a0e7210 */ /* 0x000fe2000791e008 */
[----:B------:R-:W-:-:S03]  /*0610*/  IMAD.WIDE R28, R21, 0x4, R28 ;  /* 0x00000004151c7825 */ /* 0x000fc600078e021c */
[----:B------:R-:W-:Y:S01]  /*0620*/  IADD3.X R15, R11, R7, RZ, P0, P1 ;  /* 0x000000070b0f7210 */ /* 0x000fe200007e24ff */
[----:B------:R-:W-:Y:S02]  /*0630*/  IMAD.WIDE R30, R21, 0x4, R30 ;  /* 0x00000004151e7825 */ /* 0x000fe400078e021e */
[----:B------:R-:W4:Y:S02]  /*0640*/  LDG.E.EL R28, desc[UR4][R28.64] ;  /* 0x000000041c1c7981 */ /* 0x000f24000c2e1900 */
[----:B-1----:R-:W-:-:S04]  /*0650*/  IMAD.WIDE R18, R16, 0x4, R18 ;  /* 0x0000000410127825 */ /* 0x002fc800078e0212 */
[----:B------:R-:W-:Y:S01]  /*0660*/  IMAD.WIDE R14, R21, 0x4, R14 ;  /* 0x00000004150e7825 */ /* 0x000fe200078e020e */
[----:B------:R-:W-:Y:S01]  /*0670*/  IADD3 R6, P0, P1, R2, R25, R8 ;  /* 0x0000001902067210 */ /* 0x000fe2000791e008 */
[----:B------:R-:W2:Y:S04]  /*0680*/  LDG.E.EL.128 R16, desc[UR4][R18.64] ;  /* 0x0000000412107981 */ /* 0x000ea8000c2e1d00 */
[----:B------:R-:W4:Y:S04]  /*0690*/  LDG.E.EL R29, desc[UR4][R30.64] ;  /* 0x000000041e1d7981 */ /* 0x000f28000c2e1900 */
[----:B------:R-:W2:Y:S01]  /*06a0*/  LDG.E.EL R25, desc[UR4][R14.64] ;  /* 0x000000040e197981 */ /* 0x000ea2000c2e1900 */
[----:B------:R-:W-:-:S03]  /*06b0*/  IADD3.X R7, R0, R7, RZ, P0, P1 ;  /* 0x0000000700077210 */ /* 0x000fc600007e24ff */
[----:B------:R-:W5:Y:S01]  /*06c0*/  LDG.E.EL.128 R12, desc[UR4][R12.64] ;  /* 0x000000040c0c7981 */ /* 0x000f62000c2e1d00 */
[----:B------:R-:W-:-:S05]  /*06d0*/  IMAD.WIDE R6, R20, 0x4, R6 ;  /* 0x0000000414067825 */ /* 0x000fca00078e0206 */
[----:B------:R-:W5:Y:S04]  /*06e0*/  LDG.E.EL R26, desc[UR4][R6.64] ;  /* 0x00000004061a7981 */ /* 0x000f68000c2e1900 */
[----:B------:R-:W5:Y:S01]  /*06f0*/  LDG.E.EL.128 R4, desc[UR4][R4.64] ;  /* 0x0000000404047981 */ /* 0x000f62000c2e1d00 */
[----:B---3--:R-:W-:Y:S01]  /*0700*/  FADD R9, -R22, R9 ;  /* 0x0000000916097221 */ /* 0x008fe20000000100 */
[----:B----4-:R-:W-:-:S04]  /*0710*/  FADD R29, -R28, R29 ;  /* 0x0000001d1c1d7221 */ /* 0x010fc80000000100 */
[C---:B--2---:R-:W-:Y:S01]  /*0720*/  FFMA R8, R16.reuse, R29, R28 ;  /* 0x0000001d10087223 */ /* 0x044fe2000000001c */
[----:B------:R-:W-:Y:S01]  /*0730*/  FFMA R16, R16, R9, R22 ;  /* 0x0000000910107223 */ /* 0x000fe20000000016 */
[--C-:B-----5:R-:W-:Y:S02]  /*0740*/  SHF.R.U32.HI R29, RZ, 0x1c, R13.reuse ;  /* 0x0000001cff1d7819 */ /* 0x120fe4000001160d */
[C---:B------:R-:W-:Y:S02]  /*0750*/  LEA R28, P0, R12.reuse, UR6, 0x2 ;  /* 0x000000060c1c7c11 */ /* 0x040fe4000f8010ff */
[----:B------:R-:W-:Y:S02]  /*0760*/  LOP3.LUT R29, R29, 0x8, RZ, 0xc0, !PT ;  /* 0x000000081d1d7812 */ /* 0x000fe400078ec0ff */
[----:B------:R-:W-:Y:S02]  /*0770*/  LEA.HI.X R9, R12, UR7, R13, 0x2, P0 ;  /* 0x000000070c097c11 */ /* 0x000fe400080f140d */
[----:B------:R-:W-:-:S02]  /*0780*/  IADD3 R12, P0, P1, R10, R28, R29 ;  /* 0x0000001c0a0c7210 */ /* 0x000fc4000791e01d */
[----:B------:R-:W-:Y:S02]  /*0790*/  IADD3 R28, P2, P3, R2, R28, R29 ;  /* 0x0000001c021c7210 */ /* 0x000fe40007b5e01d */
[-C--:B------:R-:W-:Y:S02]  /*07a0*/  IADD3.X R13, R11, R9.reuse, RZ, P0, P1 ;  /* 0x000000090b0d7210 */ /* 0x080fe400007e24ff */
[----:B------:R-:W-:Y:S01]  /*07b0*/  IADD3.X R29, R0, R9, RZ, P2, P3 ;  /* 0x00000009001d7210 */ /* 0x000fe200017e64ff */
[----:B------:R-:W-:Y:S01]  /*07c0*/  FADD R9, -R24, R25 ;  /* 0x0000001918097221 */ /* 0x000fe20000000100 */
[----:B------:R-:W-:Y:S01]  /*07d0*/  FADD R26, -R23, R26 ;  /* 0x0000001a171a7221 */ /* 0x000fe20000000100 */
[----:B------:R-:W-:Y:S02]  /*07e0*/  SHF.R.U32.HI R25, RZ, 0x1c, R15 ;  /* 0x0000001cff197819 */ /* 0x000fe4000001160f */
[C---:B------:R-:W-:Y:S01]  /*07f0*/  FFMA R9, R17.reuse, R9, R24 ;  /* 0x0000000911097223 */ /* 0x040fe20000000018 */
[----:B------:R-:W-:Y:S01]  /*0800*/  SHF.R.U32.HI R22, RZ, 0x1c, R5 ;  /* 0x0000001cff167819 */ /* 0x000fe20000011605 */
[----:B------:R-:W-:Y:S01]  /*0810*/  FFMA R17, R17, R26, R23 ;  /* 0x0000001a11117223 */ /* 0x000fe20000000017 */
[----:B------:R-:W-:-:S02]  /*0820*/  LEA R24, P1, R4, UR6, 0x2 ;  /* 0x0000000604187c11 */ /* 0x000fc4000f8210ff */
[----:B------:R-:W-:Y:S02]  /*0830*/  LEA R23, P0, R14, UR6, 0x2 ;  /* 0x000000060e177c11 */ /* 0x000fe4000f8010ff */
[----:B------:R-:W-:Y:S02]  /*0840*/  LOP3.LUT R25, R25, 0x8, RZ, 0xc0, !PT ;  /* 0x0000000819197812 */ /* 0x000fe400078ec0ff */
[----:B------:R-:W-:Y:S02]  /*0850*/  LOP3.LUT R22, R22, 0x8, RZ, 0xc0, !PT ;  /* 0x0000000816167812 */ /* 0x000fe400078ec0ff */
[----:B------:R-:W-:Y:S02]  /*0860*/  LEA.HI.X R27, R4, UR7, R5, 0x2, P1 ;  /* 0x00000007041b7c11 */ /* 0x000fe400088f1405 */
[----:B------:R-:W-:Y:S02]  /*0870*/  LEA.HI.X R26, R14, UR7, R15, 0x2, P0 ;  /* 0x000000070e1a7c11 */ /* 0x000fe400080f140f */
[----:B------:R-:W-:-:S02]  /*0880*/  IADD3 R4, P2, P3, R10, R23, R25 ;  /* 0x000000170a047210 */ /* 0x000fc40007b5e019 */
[----:B------:R-:W-:Y:S02]  /*0890*/  IADD3 R14, P4, P5, R10, R24, R22 ;  /* 0x000000180a0e7210 */ /* 0x000fe40007d9e016 */
[C---:B------:R-:W-:Y:S02]  /*08a0*/  IADD3.X R5, R11.reuse, R26, RZ, P2, P3 ;  /* 0x0000001a0b057210 */ /* 0x040fe400017e64ff */
[----:B------:R-:W-:Y:S01]  /*08b0*/  IADD3.X R15, R11, R27, RZ, P4, P5 ;  /* 0x0000001b0b0f7210 */ /* 0x000fe200027ea4ff */
[----:B------:R-:W-:Y:S01]  /*08c0*/  IMAD.WIDE R4, R21, 0x4, R4 ;  /* 0x0000000415047825 */ /* 0x000fe200078e0204 */
[----:B------:R-:W-:-:S03]  /*08d0*/  IADD3 R22, P0, P1, R2, R24, R22 ;  /* 0x0000001802167210 */ /* 0x000fc6000791e016 */
[C---:B------:R-:W-:Y:S01]  /*08e0*/  IMAD.WIDE R14, R21.reuse, 0x4, R14 ;  /* 0x00000004150e7825 */ /* 0x040fe200078e020e */
[----:B------:R-:W-:Y:S01]  /*08f0*/  SHF.R.U32.HI R24, RZ, 0x1c, R7 ;  /* 0x0000001cff187819 */ /* 0x000fe20000011607 */
[----:B------:R-:W2:Y:S02]  /*0900*/  LDG.E.EL R4, desc[UR4][R4.64] ;  /* 0x0000000404047981 */ /* 0x000ea4000c2e1900 */
[----:B------:R-:W-:-:S04]  /*0910*/  IMAD.WIDE R12, R21, 0x4, R12 ;  /* 0x00000004150c7825 */ /* 0x000fc800078e020c */
[----:B------:R-:W-:Y:S02]  /*0920*/  IMAD.WIDE R28, R20, 0x4, R28 ;  /* 0x00000004141c7825 */ /* 0x000fe400078e021c */
[----:B------:R-:W3:Y:S04]  /*0930*/  LDG.E.EL R12, desc[UR4][R12.64] ;  /* 0x000000040c0c7981 */ /* 0x000ee8000c2e1900 */
[----:B------:R1:W3:Y:S04]  /*0940*/  LDG.E.EL R5, desc[UR4][R14.64] ;  /* 0x000000040e057981 */ /* 0x0002e8000c2e1900 */
[----:B------:R4:W5:Y:S01]  /*0950*/  LDG.E.EL R13, desc[UR4][R28.64] ;  /* 0x000000041c0d7981 */ /* 0x000962000c2e1900 */
[----:B-1----:R-:W-:-:S02]  /*0960*/  LOP3.LUT R15, R24, 0x8, RZ, 0xc0, !PT ;  /* 0x00000008180f7812 */ /* 0x002fc400078ec0ff */
[----:B------:R-:W-:-:S04]  /*0970*/  LEA R14, P2, R6, UR6, 0x2 ;  /* 0x00000006060e7c11 */ /* 0x000fc8000f8410ff */
[----:B------:R-:W-:Y:S02]  /*0980*/  LEA.HI.X R6, R6, UR7, R7, 0x2, P2 ;  /* 0x0000000706067c11 */ /* 0x000fe400090f1407 */
[----:B------:R-:W-:Y:S02]  /*0990*/  IADD3 R10, P4, P5, R10, R14, R15 ;  /* 0x0000000e0a0a7210 */ /* 0x000fe40007d9e00f */
[C---:B------:R-:W-:Y:S02]  /*09a0*/  IADD3 R24, P2, P3, R2.reuse, R23, R25 ;  /* 0x0000001702187210 */ /* 0x040fe40007b5e019 */
[----:B------:R-:W-:Y:S02]  /*09b0*/  IADD3.X R11, R11, R6, RZ, P4, P5 ;  /* 0x000000060b0b7210 */ /* 0x000fe400027ea4ff */
[----:B----4-:R-:W-:Y:S02]  /*09c0*/  IADD3 R28, P4, P5, R2, R14, R15 ;  /* 0x0000000e021c7210 */ /* 0x010fe40007d9e00f */
[----:B------:R-:W-:-:S02]  /*09d0*/  IADD3.X R25, R0, R26, RZ, P2, P3 ;  /* 0x0000001a00197210 */ /* 0x000fc400017e64ff */
[C---:B------:R-:W-:Y:S02]  /*09e0*/  IADD3.X R23, R0.reuse, R27, RZ, P0, P1 ;  /* 0x0000001b00177210 */ /* 0x040fe400007e24ff */
[----:B------:R-:W-:Y:S01]  /*09f0*/  IADD3.X R29, R0, R6, RZ, P4, P5 ;  /* 0x00000006001d7210 */ /* 0x000fe200027ea4ff */
[----:B------:R-:W-:Y:S02]  /*0a00*/  IMAD.WIDE R6, R21, 0x4, R10 ;  /* 0x0000000415067825 */ /* 0x000fe400078e020a */
[----:B------:R-:W1:Y:S02]  /*0a10*/  LDC.64 R10, c[0x0][0x238] ;  /* 0x00008e00ff0a7b82 */ /* 0x000e640000000a00 */
[C---:B------:R-:W-:Y:S02]  /*0a20*/  IMAD.WIDE R24, R20.reuse, 0x4, R24 ;  /* 0x0000000414187825 */ /* 0x040fe400078e0218 */
[----:B------:R-:W2:Y:S02]  /*0a30*/  LDG.E.EL R7, desc[UR4][R6.64] ;  /* 0x0000000406077981 */ /* 0x000ea4000c2e1900 */
[----:B------:R-:W-:-:S02]  /*0a40*/  IMAD.WIDE R22, R20, 0x4, R22 ;  /* 0x0000000414167825 */ /* 0x000fc400078e0216 */
[----:B------:R-:W4:Y:S02]  /*0a50*/  LDG.E.EL R24, desc[UR4][R24.64] ;  /* 0x0000000418187981 */ /* 0x000f24000c2e1900 */
[----:B------:R-:W-:Y:S02]  /*0a60*/  IMAD.WIDE R28, R20, 0x4, R28 ;  /* 0x00000004141c7825 */ /* 0x000fe400078e021c */
[----:B------:R-:W5:Y:S04]  /*0a70*/  LDG.E.EL R22, desc[UR4][R22.64] ;  /* 0x0000000416167981 */ /* 0x000f68000c2e1900 */
[----:B------:R-:W4:Y:S01]  /*0a80*/  LDG.E.EL R29, desc[UR4][R28.64] ;  /* 0x000000041c1d7981 */ /* 0x000f22000c2e1900 */
[----:B-1----:R-:W-:-:S04]  /*0a90*/  IMAD.WIDE R2, R3, 0x4, R10 ;  /* 0x0000000403027825 */ /* 0x002fc800078e020a */
[----:B---3--:R-:W-:-:S04]  /*0aa0*/  FADD R5, -R12, R5 ;  /* 0x000000050c057221 */ /* 0x008fc80000000100 */
[----:B------:R-:W-:Y:S01]  /*0ab0*/  FFMA R10, R18, R5, R12 ;  /* 0x00000005120a7223 */ /* 0x000fe2000000000c */
[----:B--2---:R-:W-:-:S04]  /*0ac0*/  FADD R11, -R4, R7 ;  /* 0x00000007040b7221 */ /* 0x004fc80000000100 */
[----:B------:R-:W-:Y:S01]  /*0ad0*/  FFMA R11, R19, R11, R4 ;  /* 0x0000000b130b7223 */ /* 0x000fe20000000004 */
[----:B-----5:R-:W-:Y:S01]  /*0ae0*/  FADD R0, -R13, R22 ;  /* 0x000000160d007221 */ /* 0x020fe20000000100 */
[----:B----4-:R-:W-:-:S03]  /*0af0*/  FADD R15, -R24, R29 ;  /* 0x0000001d180f7221 */ /* 0x010fc60000000100 */
[----:B------:R-:W-:Y:S01]  /*0b00*/  FFMA R18, R18, R0, R13 ;  /* 0x0000000012127223 */ /* 0x000fe2000000000d */
[----:B------:R-:W-:Y:S01]  /*0b10*/  FFMA R19, R19, R15, R24 ;  /* 0x0000000f13137223 */ /* 0x000fe20000000018 */
[----:B------:R-:W-:Y:S04]  /*0b20*/  STG.E.128 desc[UR4][R2.64], R8 ;  /* 0x0000000802007986 */ /* 0x000fe8000c101d04 */
[----:B------:R-:W-:Y:S01]  /*0b30*/  STG.E.128 desc[UR4][R2.64+0x800], R16 ;  /* 0x0008001002007986 */ /* 0x000fe2000c101d04 */
[----:B------:R-:W-:Y:S05]  /*0b40*/  EXIT ;  /* 0x000000000000794d */ /* 0x000fea0003800000 */
.L_x_0:
[----:B------:R-:W-:-:S00]  /*0b50*/  BRA `(.L_x_0) ;  /* 0xfffffffc00fc7947 */ /* 0x000fc0000383ffff */
[----:B------:R-:W-:-:S00]  /*0b60*/  NOP ;  /* 0x0000000000007918 */ /* 0x000fc00000000000 */
        /* <DEDUP_REMOVED lines=9> */
.L_x_1:


//--------------------- .nv.constant0.triton_poi_fused__unsafe_index_add_mul_sub_17 --------------------------
	.section	.nv.constant0.triton_poi_fused__unsafe_index_add_mul_sub_17,"a",@progbits
	.sectionflags	@""
	.align	4
.nv.constant0.triton_poi_fused__unsafe_index_add_mul_sub_17:
	.zero		580
